	.headerflags	@"EF_CUDA_TEXMODE_UNIFIED EF_CUDA_64BIT_ADDRESS EF_CUDA_ACCELERATORS EF_CUDA_SM90 EF_CUDA_VIRTUAL_SM(EF_CUDA_SM90)"
	.elftype	@"ET_EXEC"


//--------------------- .nv.info                  --------------------------
	.section	.nv.info,"",@"SHT_CUDA_INFO"
	.align	4


	//----- nvinfo : EIATTR_REGCOUNT
	.align		4
        /*0000*/ 	.byte	0x04, 0x2f
        /*0002*/ 	.short	(.L_1 - .L_0)
	.align		4
.L_0:
        /*0004*/ 	.word	index@(triton_mm)
        /*0008*/ 	.word	0x0000005c


	//----- nvinfo : EIATTR_MIN_STACK_SIZE
	.align		4
.L_1:
        /*000c*/ 	.byte	0x04, 0x12
        /*000e*/ 	.short	(.L_3 - .L_2)
	.align		4
.L_2:
        /*0010*/ 	.word	index@(triton_mm)
        /*0014*/ 	.word	0x00000000


	//----- nvinfo : EIATTR_FRAME_SIZE
	.align		4
.L_3:
        /*0018*/ 	.byte	0x04, 0x11
        /*001a*/ 	.short	(.L_5 - .L_4)
	.align		4
.L_4:
        /*001c*/ 	.word	index@(triton_mm)
        /*0020*/ 	.word	0x00000000


	//----- nvinfo : EIATTR_MIN_STACK_SIZE
	.align		4
.L_5:
        /*0024*/ 	.byte	0x04, 0x12
        /*0026*/ 	.short	(.L_7 - .L_6)
	.align		4
.L_6:
        /*0028*/ 	.word	index@(triton_mm)
        /*002c*/ 	.word	0x00000000
.L_7:


//--------------------- .nv.info.triton_mm        --------------------------
	.section	.nv.info.triton_mm,"",@"SHT_CUDA_INFO"
	.sectionflags	@""
	.align	4


	//----- nvinfo : EIATTR_CUDA_API_VERSION
	.align		4
        /*0000*/ 	.byte	0x04, 0x37
        /*0002*/ 	.short	(.L_9 - .L_8)
.L_8:
        /*0004*/ 	.word	0x0000007c


	//----- nvinfo : EIATTR_KPARAM_INFO
	.align		4
.L_9:
        /*0008*/ 	.byte	0x04, 0x17
        /*000a*/ 	.short	(.L_11 - .L_10)
.L_10:
        /*000c*/ 	.word	0x00000000
        /*0010*/ 	.short	0x0003
        /*0012*/ 	.short	0x0018
        /*0014*/ 	.byte	0x00, 0xf0, 0x11, 0x00


	//----- nvinfo : EIATTR_KPARAM_INFO
	.align		4
.L_11:
        /*0018*/ 	.byte	0x04, 0x17
        /*001a*/ 	.short	(.L_13 - .L_12)
.L_12:
        /*001c*/ 	.word	0x00000000
        /*0020*/ 	.short	0x0002
        /*0022*/ 	.short	0x0010
        /*0024*/ 	.byte	0x00, 0xf0, 0x21, 0x00


	//----- nvinfo : EIATTR_KPARAM_INFO
	.align		4
.L_13:
        /*0028*/ 	.byte	0x04, 0x17
        /*002a*/ 	.short	(.L_15 - .L_14)
.L_14:
        /*002c*/ 	.word	0x00000000
        /*0030*/ 	.short	0x0001
        /*0032*/ 	.short	0x0008
        /*0034*/ 	.byte	0x00, 0xf0, 0x21, 0x00


	//----- nvinfo : EIATTR_KPARAM_INFO
	.align		4
.L_15:
        /*0038*/ 	.byte	0x04, 0x17
        /*003a*/ 	.short	(.L_17 - .L_16)
.L_16:
        /*003c*/ 	.word	0x00000000
        /*0040*/ 	.short	0x0000
        /*0042*/ 	.short	0x0000
        /*0044*/ 	.byte	0x00, 0xf0, 0x21, 0x00


	//----- nvinfo : EIATTR_SPARSE_MMA_MASK
	.align		4
.L_17:
        /*0048*/ 	.byte	0x03, 0x50
        /*004a*/ 	.short	0x0000


	//----- nvinfo : EIATTR_MAXREG_COUNT
	.align		4
        /*004c*/ 	.byte	0x03, 0x1b
        /*004e*/ 	.short	0x00ff


	//----- nvinfo : EIATTR_COOP_GROUP_MASK_REGIDS
	.align		4
        /*0050*/ 	.byte	0x04, 0x29
        /*0052*/ 	.short	(.L_19 - .L_18)


	//   ....[0]....
.L_18:
        /*0054*/ 	.word	0xffffffff


	//----- nvinfo : EIATTR_COOP_GROUP_INSTR_OFFSETS
	.align		4
.L_19:
        /*0058*/ 	.byte	0x04, 0x28
        /*005a*/ 	.short	(.L_21 - .L_20)


	//   ....[0]....
.L_20:
        /*005c*/ 	.word	0x000009d0


	//----- nvinfo : EIATTR_EXIT_INSTR_OFFSETS
	.align		4
.L_21:
        /*0060*/ 	.byte	0x04, 0x1c
        /*0062*/ 	.short	(.L_23 - .L_22)


	//   ....[0]....
.L_22:
        /*0064*/ 	.word	0x00001490


	//   ....[1]....
        /*0068*/ 	.word	0x000014e0


	//----- nvinfo : EIATTR_MAX_THREADS
	.align		4
.L_23:
        /*006c*/ 	.byte	0x04, 0x05
        /*006e*/ 	.short	(.L_25 - .L_24)
.L_24:
        /*0070*/ 	.word	0x00000100
        /*0074*/ 	.word	0x00000001
        /*0078*/ 	.word	0x00000001


	//----- nvinfo : EIATTR_CBANK_PARAM_SIZE
	.align		4
.L_25:
        /*007c*/ 	.byte	0x03, 0x19
        /*007e*/ 	.short	0x001c


	//----- nvinfo : EIATTR_PARAM_CBANK
	.align		4
        /*0080*/ 	.byte	0x04, 0x0a
        /*0082*/ 	.short	(.L_27 - .L_26)
	.align		4
.L_26:
        /*0084*/ 	.word	index@(.nv.constant0.triton_mm)
        /*0088*/ 	.short	0x0210
        /*008a*/ 	.short	0x001c


	//----- nvinfo : EIATTR_SW_WAR
	.align		4
.L_27:
        /*008c*/ 	.byte	0x04, 0x36
        /*008e*/ 	.short	(.L_29 - .L_28)
.L_28:
        /*0090*/ 	.word	0x00000008
.L_29:


//--------------------- .nv.callgraph             --------------------------
	.section	.nv.callgraph,"",@"SHT_CUDA_CALLGRAPH"
	.align	4
	.sectionentsize	8
	.align		4
        /*0000*/ 	.word	0x00000000
	.align		4
        /*0004*/ 	.word	0xffffffff
	.align		4
        /*0008*/ 	.word	0x00000000
	.align		4
        /*000c*/ 	.word	0xfffffffe
	.align		4
        /*0010*/ 	.word	0x00000000
	.align		4
        /*0014*/ 	.word	0xfffffffd
	.align		4
        /*0018*/ 	.word	0x00000000
	.align		4
        /*001c*/ 	.word	0xfffffffc


//--------------------- .text.triton_mm           --------------------------
	.section	.text.triton_mm,"ax",@progbits
	.sectionflags	@"SHF_BARRIERS=1"
	.align	128
        .global         triton_mm
        .type           triton_mm,@function
        .size           triton_mm,(.L_x_2 - triton_mm)
        .other          triton_mm,@"STO_CUDA_ENTRY STV_DEFAULT"
triton_mm:
.text.triton_mm:
[----:B------:R-:W1:Y:S01]  /*0000*/  LDC R1, c[0x0][0x28] ;  /* 0x00000a00ff017b82 */ /* 0x000e620000000800 */
[----:B------:R-:W2:Y:S01]  /*0010*/  S2R R9, SR_CTAID.X ;  /* 0x0000000000097919 */ /* 0x000ea20000002500 */
[----:B------:R-:W-:-:S06]  /*0020*/  IMAD.MOV.U32 R5, RZ, RZ, -0x8 ;  /* 0xfffffff8ff057424 */ /* 0x000fcc00078e00ff */
[----:B------:R-:W3:Y:S01]  /*0030*/  LDC R22, c[0x0][0x228] ;  /* 0x00008a00ff167b82 */ /* 0x000ee20000000800 */
[----:B------:R-:W-:Y:S01]  /*0040*/  ULDC.64 UR6, c[0x0][0x210] ;  /* 0x0000840000067ab9 */ /* 0x000fe20000000a00 */
[----:B------:R-:W-:Y:S01]  /*0050*/  UMOV UR4, 0x400 ;  /* 0x0000040000047882 */ /* 0x000fe20000000000 */
[----:B------:R-:W-:Y:S01]  /*0060*/  ULDC.64 UR16, c[0x0][0x208] ;  /* 0x0000820000107ab9 */ /* 0x000fe20000000a00 */
[----:B------:R-:W-:Y:S02]  /*0070*/  CS2R R28, SRZ ;  /* 0x00000000001c7805 */ /* 0x000fe4000001ff00 */
[----:B------:R-:W-:Y:S02]  /*0080*/  CS2R R30, SRZ ;  /* 0x00000000001e7805 */ /* 0x000fe4000001ff00 */
[----:B------:R-:W-:Y:S02]  /*0090*/  CS2R R32, SRZ ;  /* 0x0000000000207805 */ /* 0x000fe4000001ff00 */
[----:B------:R-:W-:Y:S01]  /*00a0*/  CS2R R34, SRZ ;  /* 0x0000000000227805 */ /* 0x000fe2000001ff00 */
[----:B------:R-:W4:Y:S01]  /*00b0*/  LDC.64 R12, c[0x0][0x210] ;  /* 0x00008400ff0c7b82 */ /* 0x000f220000000a00 */
[----:B------:R-:W-:-:S02]  /*00c0*/  CS2R R36, SRZ ;  /* 0x0000000000247805 */ /* 0x000fc4000001ff00 */
[----:B------:R-:W-:Y:S02]  /*00d0*/  CS2R R38, SRZ ;  /* 0x0000000000267805 */ /* 0x000fe4000001ff00 */
[----:B------:R-:W-:Y:S02]  /*00e0*/  CS2R R40, SRZ ;  /* 0x0000000000287805 */ /* 0x000fe4000001ff00 */
[----:B------:R-:W-:Y:S02]  /*00f0*/  CS2R R42, SRZ ;  /* 0x00000000002a7805 */ /* 0x000fe4000001ff00 */
[----:B------:R-:W-:Y:S02]  /*0100*/  CS2R R44, SRZ ;  /* 0x00000000002c7805 */ /* 0x000fe4000001ff00 */
[----:B------:R-:W-:Y:S02]  /*0110*/  CS2R R46, SRZ ;  /* 0x00000000002e7805 */ /* 0x000fe4000001ff00 */
[----:B------:R-:W-:Y:S01]  /*0120*/  CS2R R48, SRZ ;  /* 0x0000000000307805 */ /* 0x000fe2000001ff00 */
[----:B------:R-:W5:Y:S01]  /*0130*/  S2UR UR5, SR_CgaCtaId ;  /* 0x00000000000579c3 */ /* 0x000f620000008800 */
[----:B------:R-:W-:-:S02]  /*0140*/  CS2R R50, SRZ ;  /* 0x0000000000327805 */ /* 0x000fc4000001ff00 */
[----:B------:R-:W-:Y:S02]  /*0150*/  CS2R R52, SRZ ;  /* 0x0000000000347805 */ /* 0x000fe4000001ff00 */
[----:B------:R-:W-:Y:S02]  /*0160*/  CS2R R54, SRZ ;  /* 0x0000000000367805 */ /* 0x000fe4000001ff00 */
[----:B------:R-:W-:Y:S02]  /*0170*/  CS2R R56, SRZ ;  /* 0x0000000000387805 */ /* 0x000fe4000001ff00 */
[----:B------:R-:W-:Y:S02]  /*0180*/  CS2R R58, SRZ ;  /* 0x00000000003a7805 */ /* 0x000fe4000001ff00 */
[----:B------:R-:W-:Y:S02]  /*0190*/  CS2R R60, SRZ ;  /* 0x00000000003c7805 */ /* 0x000fe4000001ff00 */
[----:B------:R-:W-:Y:S01]  /*01a0*/  CS2R R62, SRZ ;  /* 0x00000000003e7805 */ /* 0x000fe2000001ff00 */
[----:B------:R-:W3:Y:S01]  /*01b0*/  LDC.64 R14, c[0x0][0x218] ;  /* 0x00008600ff0e7b82 */ /* 0x000ee20000000a00 */
[----:B------:R-:W-:-:S02]  /*01c0*/  CS2R R64, SRZ ;  /* 0x0000000000407805 */ /* 0x000fc4000001ff00 */
[----:B------:R-:W-:Y:S02]  /*01d0*/  CS2R R66, SRZ ;  /* 0x0000000000427805 */ /* 0x000fe4000001ff00 */
[----:B------:R-:W-:Y:S02]  /*01e0*/  CS2R R68, SRZ ;  /* 0x0000000000447805 */ /* 0x000fe4000001ff00 */
[----:B------:R-:W-:Y:S02]  /*01f0*/  CS2R R70, SRZ ;  /* 0x0000000000467805 */ /* 0x000fe4000001ff00 */
[----:B------:R-:W-:Y:S01]  /*0200*/  CS2R R72, SRZ ;  /* 0x0000000000487805 */ /* 0x000fe2000001ff00 */
[----:B--2---:R-:W-:Y:S01]  /*0210*/  IMAD.HI R0, R9, 0x2aaaaaab, RZ ;  /* 0x2aaaaaab09007827 */ /* 0x004fe200078e02ff */
[----:B------:R-:W-:Y:S02]  /*0220*/  CS2R R74, SRZ ;  /* 0x00000000004a7805 */ /* 0x000fe4000001ff00 */
[----:B------:R-:W-:-:S02]  /*0230*/  CS2R R76, SRZ ;  /* 0x00000000004c7805 */ /* 0x000fc4000001ff00 */
[----:B------:R-:W-:Y:S02]  /*0240*/  CS2R R78, SRZ ;  /* 0x00000000004e7805 */ /* 0x000fe4000001ff00 */
[----:B------:R-:W-:Y:S02]  /*0250*/  CS2R R80, SRZ ;  /* 0x0000000000507805 */ /* 0x000fe4000001ff00 */
[----:B------:R-:W-:Y:S02]  /*0260*/  SHF.R.U32.HI R3, RZ, 0x1f, R0 ;  /* 0x0000001fff037819 */ /* 0x000fe40000011600 */
[----:B------:R-:W-:Y:S02]  /*0270*/  CS2R R82, SRZ ;  /* 0x0000000000527805 */ /* 0x000fe4000001ff00 */
[----:B------:R-:W-:Y:S02]  /*0280*/  CS2R R84, SRZ ;  /* 0x0000000000547805 */ /* 0x000fe4000001ff00 */
[----:B------:R-:W-:-:S02]  /*0290*/  CS2R R86, SRZ ;  /* 0x0000000000567805 */ /* 0x000fc4000001ff00 */
[----:B------:R-:W-:Y:S01]  /*02a0*/  LEA.HI.SX32 R4, R0, R3, 0x1b ;  /* 0x0000000300047211 */ /* 0x000fe200078fdaff */
[----:B-1---5:R-:W-:Y:S01]  /*02b0*/  UPRMT UR5, UR5, 0x654, UR4 ;  /* 0x0000065405057896 */ /* 0x022fe20008000004 */
[----:B------:R-:W-:Y:S02]  /*02c0*/  UMOV UR14, 0xffffffff ;  /* 0xffffffff000e7882 */ /* 0x000fe40000000000 */
[----:B------:R-:W-:Y:S01]  /*02d0*/  UMOV UR4, URZ ;  /* 0x0000003f00047c82 */ /* 0x000fe20008000000 */
[C---:B------:R-:W-:Y:S02]  /*02e0*/  IMAD R0, R4.reuse, R5, 0x20 ;  /* 0x0000002004007424 */ /* 0x040fe400078e0205 */
[----:B------:R-:W-:-:S03]  /*02f0*/  IMAD R6, R4, -0xc0, R9 ;  /* 0xffffff4004067824 */ /* 0x000fc600078e0209 */
[----:B------:R-:W-:Y:S02]  /*0300*/  VIMNMX R5, R0, 0x8, PT ;  /* 0x0000000800057848 */ /* 0x000fe40003fe0100 */
[----:B------:R-:W-:Y:S02]  /*0310*/  IABS R10, R6 ;  /* 0x00000006000a7213 */ /* 0x000fe40000000000 */
[-C--:B------:R-:W-:Y:S02]  /*0320*/  IABS R8, R5.reuse ;  /* 0x0000000500087213 */ /* 0x080fe40000000000 */
[-C--:B------:R-:W-:Y:S02]  /*0330*/  IABS R11, R5.reuse ;  /* 0x00000005000b7213 */ /* 0x080fe40000000000 */
[----:B------:R-:W1:Y:S01]  /*0340*/  I2F.RP R0, R8 ;  /* 0x0000000800007306 */ /* 0x000e620000209400 */
[----:B------:R-:W-:Y:S02]  /*0350*/  LOP3.LUT R6, R6, R5, RZ, 0x3c, !PT ;  /* 0x0000000506067212 */ /* 0x000fe400078e3cff */
[----:B------:R-:W-:-:S02]  /*0360*/  IMAD.MOV R11, RZ, RZ, -R11 ;  /* 0x000000ffff0b7224 */ /* 0x000fc400078e0a0b */
[----:B------:R-:W-:-:S03]  /*0370*/  ISETP.GE.AND P3, PT, R6, RZ, PT ;  /* 0x000000ff0600720c */ /* 0x000fc60003f66270 */
[----:B-1----:R-:W1:Y:S02]  /*0380*/  MUFU.RCP R0, R0 ;  /* 0x0000000000007308 */ /* 0x002e640000001000 */
[----:B-1----:R-:W-:Y:S01]  /*0390*/  VIADD R2, R0, 0xffffffe ;  /* 0x0ffffffe00027836 */ /* 0x002fe20000000000 */
[----:B------:R-:W-:-:S05]  /*03a0*/  IABS R0, R9 ;  /* 0x0000000900007213 */ /* 0x000fca0000000000 */
[----:B------:R1:W2:Y:S02]  /*03b0*/  F2I.FTZ.U32.TRUNC.NTZ R3, R2 ;  /* 0x0000000200037305 */ /* 0x0002a4000021f000 */
[----:B-1----:R-:W-:Y:S02]  /*03c0*/  IMAD.MOV.U32 R2, RZ, RZ, RZ ;  /* 0x000000ffff027224 */ /* 0x002fe400078e00ff */
[----:B--2---:R-:W-:-:S04]  /*03d0*/  IMAD.MOV R7, RZ, RZ, -R3 ;  /* 0x000000ffff077224 */ /* 0x004fc800078e0a03 */
[----:B------:R-:W-:-:S04]  /*03e0*/  IMAD R7, R7, R8, RZ ;  /* 0x0000000807077224 */ /* 0x000fc800078e02ff */
[----:B------:R-:W-:-:S06]  /*03f0*/  IMAD.HI.U32 R3, R3, R7, R2 ;  /* 0x0000000703037227 */ /* 0x000fcc00078e0002 */
[----:B------:R-:W-:-:S04]  /*0400*/  IMAD.HI.U32 R2, R3, R10, RZ ;  /* 0x0000000a03027227 */ /* 0x000fc800078e00ff */
[----:B------:R-:W-:-:S04]  /*0410*/  IMAD.HI.U32 R3, R3, R0, RZ ;  /* 0x0000000003037227 */ /* 0x000fc800078e00ff */
[-C--:B------:R-:W-:Y:S02]  /*0420*/  IMAD R7, R2, R11.reuse, R10 ;  /* 0x0000000b02077224 */ /* 0x080fe400078e020a */
[----:B------:R-:W-:Y:S02]  /*0430*/  IMAD R3, R3, R11, R0 ;  /* 0x0000000b03037224 */ /* 0x000fe400078e0200 */
[----:B------:R-:W1:Y:S01]  /*0440*/  S2R R0, SR_TID.X ;  /* 0x0000000000007919 */ /* 0x000e620000002100 */
[C---:B------:R-:W-:Y:S02]  /*0450*/  ISETP.GT.U32.AND P2, PT, R8.reuse, R7, PT ;  /* 0x000000070800720c */ /* 0x040fe40003f44070 */
[----:B------:R-:W-:-:S11]  /*0460*/  ISETP.GT.U32.AND P0, PT, R8, R3, PT ;  /* 0x000000030800720c */ /* 0x000fd60003f04070 */
[--C-:B------:R-:W-:Y:S02]  /*0470*/  @!P2 IMAD.IADD R7, R7, 0x1, -R8.reuse ;  /* 0x000000010707a824 */ /* 0x100fe400078e0a08 */
[----:B------:R-:W-:Y:S02]  /*0480*/  @!P0 IMAD.IADD R3, R3, 0x1, -R8 ;  /* 0x0000000103038824 */ /* 0x000fe400078e0a08 */
[----:B------:R-:W-:Y:S01]  /*0490*/  @!P2 VIADD R2, R2, 0x1 ;  /* 0x000000010202a836 */ /* 0x000fe20000000000 */
[----:B------:R-:W-:Y:S02]  /*04a0*/  ISETP.GE.U32.AND P0, PT, R7, R8, PT ;  /* 0x000000080700720c */ /* 0x000fe40003f06070 */
[----:B------:R-:W-:Y:S02]  /*04b0*/  ISETP.GT.U32.AND P1, PT, R8, R3, PT ;  /* 0x000000030800720c */ /* 0x000fe40003f24070 */
[----:B------:R-:W-:-:S09]  /*04c0*/  ISETP.GE.AND P2, PT, R9, RZ, PT ;  /* 0x000000ff0900720c */ /* 0x000fd20003f46270 */
[----:B------:R-:W-:Y:S01]  /*04d0*/  @P0 VIADD R2, R2, 0x1 ;  /* 0x0000000102020836 */ /* 0x000fe20000000000 */
[----:B------:R-:W-:Y:S01]  /*04e0*/  ISETP.NE.AND P0, PT, R5, RZ, PT ;  /* 0x000000ff0500720c */ /* 0x000fe20003f05270 */
[----:B------:R-:W-:Y:S01]  /*04f0*/  @!P1 IMAD.IADD R3, R3, 0x1, -R8 ;  /* 0x0000000103039824 */ /* 0x000fe200078e0a08 */
[----:B-1----:R-:W-:Y:S01]  /*0500*/  SHF.R.U32.HI R6, RZ, 0x2, R0 ;  /* 0x00000002ff067819 */ /* 0x002fe20000011600 */
[----:B------:R-:W-:Y:S01]  /*0510*/  IMAD.MOV.U32 R7, RZ, RZ, R2 ;  /* 0x000000ffff077224 */ /* 0x000fe200078e0002 */
[----:B------:R-:W-:Y:S01]  /*0520*/  LOP3.LUT R2, RZ, R5, RZ, 0x33, !PT ;  /* 0x00000005ff027212 */ /* 0x000fe200078e33ff */
[----:B------:R-:W-:Y:S01]  /*0530*/  @!P2 IMAD.MOV R3, RZ, RZ, -R3 ;  /* 0x000000ffff03a224 */ /* 0x000fe200078e0a03 */
[----:B------:R-:W-:Y:S01]  /*0540*/  SGXT.U32 R6, R6, 0x6 ;  /* 0x000000060606781a */ /* 0x000fe20000000000 */
[----:B------:R-:W-:-:S03]  /*0550*/  @!P3 IMAD.MOV R7, RZ, RZ, -R7 ;  /* 0x000000ffff07b224 */ /* 0x000fc600078e0a07 */
[C---:B------:R-:W-:Y:S02]  /*0560*/  SEL R3, R2.reuse, R3, !P0 ;  /* 0x0000000302037207 */ /* 0x040fe40004000000 */
[----:B------:R-:W-:Y:S02]  /*0570*/  SEL R7, R2, R7, !P0 ;  /* 0x0000000702077207 */ /* 0x000fe40004000000 */
[----:B------:R-:W-:Y:S01]  /*0580*/  LOP3.LUT R16, R6, 0x40, RZ, 0xfc, !PT ;  /* 0x0000004006107812 */ /* 0x000fe200078efcff */
[----:B------:R-:W-:Y:S02]  /*0590*/  IMAD R3, R4, 0x8, R3 ;  /* 0x0000000804037824 */ /* 0x000fe400078e0203 */
[----:B------:R-:W-:-:S03]  /*05a0*/  IMAD.SHL.U32 R2, R7, 0x80, RZ ;  /* 0x0000008007027824 */ /* 0x000fc600078e00ff */
[----:B------:R-:W-:Y:S01]  /*05b0*/  SHF.R.S32.HI R5, RZ, 0x18, R3 ;  /* 0x00000018ff057819 */ /* 0x000fe20000011403 */
[----:B------:R-:W-:Y:S01]  /*05c0*/  IMAD.SHL.U32 R3, R3, 0x80, RZ ;  /* 0x0000008003037824 */ /* 0x000fe200078e00ff */
[-C--:B------:R-:W-:Y:S02]  /*05d0*/  LOP3.LUT R18, R2, R6.reuse, RZ, 0xfc, !PT ;  /* 0x0000000602127212 */ /* 0x080fe400078efcff */
[----:B------:R-:W-:Y:S02]  /*05e0*/  SGXT R5, R5, 0x1 ;  /* 0x000000010505781a */ /* 0x000fe40000000200 */
[----:B------:R-:W-:Y:S01]  /*05f0*/  LOP3.LUT R7, R3, 0x40, R6, 0xfe, !PT ;  /* 0x0000004003077812 */ /* 0x000fe200078efe06 */
[----:B------:R-:W-:Y:S01]  /*0600*/  IMAD.HI R8, R18, 0x2aaaaaab, RZ ;  /* 0x2aaaaaab12087827 */ /* 0x000fe200078e02ff */
[----:B------:R-:W-:Y:S02]  /*0610*/  LOP3.LUT R4, R3, R6, RZ, 0xfc, !PT ;  /* 0x0000000603047212 */ /* 0x000fe400078efcff */
[----:B------:R-:W-:-:S02]  /*0620*/  LOP3.LUT R19, R2, 0x40, R6, 0xfe, !PT ;  /* 0x0000004002137812 */ /* 0x000fc400078efe06 */
[----:B------:R-:W-:-:S03]  /*0630*/  SHF.R.U32.HI R9, RZ, 0x1f, R8 ;  /* 0x0000001fff097819 */ /* 0x000fc60000011608 */
[----:B------:R-:W-:Y:S01]  /*0640*/  IMAD.HI R11, R19, 0x2aaaaaab, RZ ;  /* 0x2aaaaaab130b7827 */ /* 0x000fe200078e02ff */
[----:B------:R-:W-:Y:S02]  /*0650*/  LEA.HI R21, R8, R9, RZ, 0x17 ;  /* 0x0000000908157211 */ /* 0x000fe400078fb8ff */
[C---:B------:R-:W-:Y:S02]  /*0660*/  LEA.HI R9, R5.reuse, R7, RZ, 0xc ;  /* 0x0000000705097211 */ /* 0x040fe400078f60ff */
[----:B------:R-:W-:Y:S01]  /*0670*/  LEA.HI R8, R5, R4, RZ, 0xc ;  /* 0x0000000405087211 */ /* 0x000fe200078f60ff */
[----:B------:R-:W-:Y:S01]  /*0680*/  IMAD.SHL.U32 R5, R0, 0x8, RZ ;  /* 0x0000000800057824 */ /* 0x000fe200078e00ff */
[----:B------:R-:W-:Y:S01]  /*0690*/  LOP3.LUT R10, R9, 0x3ff000, RZ, 0xc0, !PT ;  /* 0x003ff000090a7812 */ /* 0x000fe200078ec0ff */
[----:B------:R-:W-:Y:S01]  /*06a0*/  IMAD R18, R21, -0xc00, R18 ;  /* 0xfffff40015127824 */ /* 0x000fe200078e0212 */
[----:B------:R-:W-:Y:S02]  /*06b0*/  LOP3.LUT R9, R8, 0x3ff000, RZ, 0xc0, !PT ;  /* 0x003ff00008097812 */ /* 0x000fe400078ec0ff */
[----:B------:R-:W-:Y:S01]  /*06c0*/  LOP3.LUT R17, R5, 0x18, RZ, 0xc0, !PT ;  /* 0x0000001805117812 */ /* 0x000fe200078ec0ff */
[----:B------:R-:W-:Y:S01]  /*06d0*/  IMAD.IADD R10, R7, 0x1, -R10 ;  /* 0x00000001070a7824 */ /* 0x000fe200078e0a0a */
[----:B------:R-:W-:Y:S01]  /*06e0*/  SHF.R.U32.HI R8, RZ, 0x1f, R11 ;  /* 0x0000001fff087819 */ /* 0x000fe2000001160b */
[----:B------:R-:W-:Y:S01]  /*06f0*/  IMAD.IADD R4, R4, 0x1, -R9 ;  /* 0x0000000104047824 */ /* 0x000fe200078e0a09 */
[----:B------:R-:W-:Y:S01]  /*0700*/  LOP3.LUT R27, R5, 0x18, R0, 0x48, !PT ;  /* 0x00000018051b7812 */ /* 0x000fe200078e4800 */
[--C-:B------:R-:W-:Y:S01]  /*0710*/  IMAD R25, R10, 0xc00, R17.reuse ;  /* 0x00000c000a197824 */ /* 0x100fe200078e0211 */
[----:B------:R-:W-:Y:S01]  /*0720*/  LEA.HI R20, R11, R8, RZ, 0x17 ;  /* 0x000000080b147211 */ /* 0x000fe200078fb8ff */
[----:B------:R-:W-:-:S02]  /*0730*/  IMAD R23, R4, 0xc00, R17 ;  /* 0x00000c0004177824 */ /* 0x000fc400078e0211 */
[----:B------:R-:W-:-:S04]  /*0740*/  IMAD.WIDE R10, R25, 0x2, RZ ;  /* 0x00000002190a7825 */ /* 0x000fc800078e02ff */
[----:B------:R-:W-:-:S04]  /*0750*/  IMAD.WIDE R8, R23, 0x2, RZ ;  /* 0x0000000217087825 */ /* 0x000fc800078e02ff */
[----:B---3--:R-:W-:Y:S02]  /*0760*/  IMAD R7, R22, 0xc00, RZ ;  /* 0x00000c0016077824 */ /* 0x008fe400078e02ff */
[----:B------:R-:W-:Y:S02]  /*0770*/  IMAD R4, R6, 0x20, R27 ;  /* 0x0000002006047824 */ /* 0x000fe400078e021b */
[----:B------:R-:W-:-:S04]  /*0780*/  IMAD.WIDE R10, R7, 0x2, R10 ;  /* 0x00000002070a7825 */ /* 0x000fc800078e020a */
[----:B------:R-:W-:Y:S01]  /*0790*/  IMAD.WIDE R8, R7, 0x2, R8 ;  /* 0x0000000207087825 */ /* 0x000fe200078e0208 */
[----:B------:R-:W-:-:S03]  /*07a0*/  IADD3 R22, P0, R10, UR6, RZ ;  /* 0x000000060a167c10 */ /* 0x000fc6000ff1e0ff */
[----:B----4-:R-:W-:Y:S01]  /*07b0*/  IMAD.WIDE R12, R7, 0x2, R12 ;  /* 0x00000002070c7825 */ /* 0x010fe200078e020c */
[----:B------:R-:W-:Y:S02]  /*07c0*/  IADD3 R8, P2, R8, UR6, RZ ;  /* 0x0000000608087c10 */ /* 0x000fe4000ff5e0ff */
[----:B------:R-:W-:Y:S01]  /*07d0*/  IADD3 R22, P1, R22, 0x40, RZ ;  /* 0x0000004016167810 */ /* 0x000fe20007f3e0ff */
[----:B------:R-:W-:Y:S01]  /*07e0*/  IMAD R7, R18, 0xc00, R17 ;  /* 0x00000c0012077824 */ /* 0x000fe200078e0211 */
[----:B------:R-:W-:Y:S01]  /*07f0*/  IADD3 R18, P3, R8, 0x40, RZ ;  /* 0x0000004008127810 */ /* 0x000fe20007f7e0ff */
[----:B------:R-:W-:Y:S01]  /*0800*/  IMAD R6, R16, 0x20, R27 ;  /* 0x0000002010067824 */ /* 0x000fe200078e021b */
[----:B------:R-:W-:Y:S01]  /*0810*/  IADD3.X R89, RZ, UR7, R11, P1, P0 ;  /* 0x00000007ff597c10 */ /* 0x000fe20008fe040b */
[----:B------:R-:W-:Y:S01]  /*0820*/  IMAD R20, R20, -0xc00, R19 ;  /* 0xfffff40014147824 */ /* 0x000fe200078e0213 */
[----:B------:R-:W-:Y:S01]  /*0830*/  IADD3.X R21, RZ, UR7, R9, P3, P2 ;  /* 0x00000007ff157c10 */ /* 0x000fe20009fe4409 */
[----:B------:R-:W-:Y:S01]  /*0840*/  IMAD.WIDE R8, R23, 0x2, R12 ;  /* 0x0000000217087825 */ /* 0x000fe200078e020c */
[----:B------:R-:W-:-:S02]  /*0850*/  LEA R19, R6, UR5, 0x1 ;  /* 0x0000000506137c11 */ /* 0x000fc4000f8e08ff */
[----:B------:R-:W-:Y:S01]  /*0860*/  CS2R R26, SRZ ;  /* 0x00000000001a7805 */ /* 0x000fe2000001ff00 */
[----:B------:R-:W-:Y:S01]  /*0870*/  IMAD.WIDE R10, R25, 0x2, R12 ;  /* 0x00000002190a7825 */ /* 0x000fe200078e020c */
[----:B------:R-:W-:-:S03]  /*0880*/  CS2R R24, SRZ ;  /* 0x0000000000187805 */ /* 0x000fc6000001ff00 */
[----:B------:R-:W-:Y:S01]  /*0890*/  IMAD.WIDE R12, R7, 0x2, R14 ;  /* 0x00000002070c7825 */ /* 0x000fe200078e020e */
[----:B------:R-:W-:-:S03]  /*08a0*/  LEA R7, R4, UR5, 0x1 ;  /* 0x0000000504077c11 */ /* 0x000fc6000f8e08ff */
[----:B------:R-:W-:Y:S02]  /*08b0*/  IMAD R17, R20, 0xc00, R17 ;  /* 0x00000c0014117824 */ /* 0x000fe400078e0211 */
[----:B------:R-:W-:Y:S01]  /*08c0*/  @!PT LDS RZ, [RZ] ;  /* 0x00000000fffff984 */ /* 0x000fe20000000800 */
[----:B------:R-:W-:Y:S01]  /*08d0*/  @!PT LDS RZ, [RZ] ;  /* 0x00000000fffff984 */ /* 0x000fe20000000800 */
[----:B------:R-:W-:Y:S01]  /*08e0*/  @!PT LDS RZ, [RZ] ;  /* 0x00000000fffff984 */ /* 0x000fe20000000800 */
[----:B------:R-:W-:Y:S01]  /*08f0*/  LDGSTS.E.BYPASS.128 [R7], desc[UR16][R8.64] ;  /* 0x0000000008077fae */ /* 0x000fe2000b901c50 */
[----:B------:R-:W-:Y:S02]  /*0900*/  IMAD.MOV.U32 R16, RZ, RZ, RZ ;  /* 0x000000ffff107224 */ /* 0x000fe400078e00ff */
[----:B------:R-:W-:Y:S01]  /*0910*/  IMAD.WIDE R14, R17, 0x2, R14 ;  /* 0x00000002110e7825 */ /* 0x000fe200078e020e */
[----:B------:R-:W-:Y:S01]  /*0920*/  LDGSTS.E.BYPASS.128 [R19], desc[UR16][R10.64] ;  /* 0x000000000a137fae */ /* 0x000fe2000b901c50 */
[----:B------:R-:W-:-:S03]  /*0930*/  IADD3 R17, P1, R12, 0x40, RZ ;  /* 0x000000400c117810 */ /* 0x000fc60007f3e0ff */
[----:B------:R-:W0:Y:S01]  /*0940*/  LDGDEPBAR ;  /* 0x00000000000079af */ /* 0x000e220000000000 */
[----:B------:R-:W-:Y:S01]  /*0950*/  IADD3 R23, P0, R14, 0x40, RZ ;  /* 0x000000400e177810 */ /* 0x000fe20007f1e0ff */
[----:B------:R-:W-:Y:S02]  /*0960*/  IMAD.X R20, RZ, RZ, R13, P1 ;  /* 0x000000ffff147224 */ /* 0x000fe400008e060d */
[----:B------:R1:W-:Y:S02]  /*0970*/  LDGSTS.E.BYPASS.128 [R7+0x4000], desc[UR16][R12.64] ;  /* 0x040000000c077fae */ /* 0x0003e4000b901c50 */
[----:B------:R-:W-:Y:S02]  /*0980*/  IMAD.X R88, RZ, RZ, R15, P0 ;  /* 0x000000ffff587224 */ /* 0x000fe400000e060f */
[----:B------:R2:W-:Y:S04]  /*0990*/  LDGSTS.E.BYPASS.128 [R19+0x4000], desc[UR16][R14.64] ;  /* 0x040000000e137fae */ /* 0x0005e8000b901c50 */
[----:B------:R-:W0:Y:S01]  /*09a0*/  LDGDEPBAR ;  /* 0x00000000000079af */ /* 0x000e220000000000 */
[----:B-1----:R-:W-:-:S04]  /*09b0*/  SHF.R.U32.HI R7, RZ, 0x5, R0 ;  /* 0x00000005ff077819 */ /* 0x002fc80000011600 */
[----:B--2---:R-:W-:-:S07]  /*09c0*/  LOP3.LUT R10, R7, 0x7fffffc, RZ, 0xc0, !PT ;  /* 0x07fffffc070a7812 */ /* 0x004fce00078ec0ff */
.L_x_0:
[----:B-1----:R-:W1:Y:S01]  /*09d0*/  SHFL.IDX PT, R8, R10, RZ, 0x1f ;  /* 0x00001fff0a087589 */ /* 0x002e6200000e0000 */
[----:B------:R-:W-:Y:S01]  /*09e0*/  UIADD3 UR14, UR14, 0x1, URZ ;  /* 0x000000010e0e7890 */ /* 0x000fe2000fffe03f */
[----:B------:R-:W-:-:S04]  /*09f0*/  DEPBAR.LE SB0, 0x0 ;  /* 0x000080000000791a */ /* 0x000fc80000000000 */
[----:B------:R-:W-:Y:S01]  /*0a00*/  UISETP.GE.AND UP0, UPT, UR14, 0x2, UPT ;  /* 0x000000020e00788c */ /* 0x000fe2000bf06270 */
[----:B------:R-:W-:Y:S01]  /*0a10*/  BAR.SYNC.DEFER_BLOCKING 0x0 ;  /* 0x0000000000007b1d */ /* 0x000fe20000010000 */
[----:B------:R-:W-:Y:S01]  /*0a20*/  UIADD3 UR4, UR4, 0x1, URZ ;  /* 0x0000000104047890 */ /* 0x000fe2000fffe03f */
[C---:B------:R-:W-:Y:S01]  /*0a30*/  ISETP.GE.U32.AND P0, PT, R16.reuse, 0xbe0, PT ;  /* 0x00000be01000780c */ /* 0x040fe20003f06070 */
[----:B------:R-:W-:Y:S01]  /*0a40*/  USEL UR14, UR14, URZ, !UP0 ;  /* 0x0000003f0e0e7287 */ /* 0x000fe2000c000000 */
[----:B------:R-:W-:Y:S02]  /*0a50*/  IMAD.MOV.U32 R9, RZ, RZ, R21 ;  /* 0x000000ffff097224 */ /* 0x000fe400078e0015 */
[----:B------:R-:W-:Y:S01]  /*0a60*/  UMOV UR11, 0x80000020 ;  /* 0x80000020000b7882 */ /* 0x000fe20000000000 */
[----:B------:R-:W-:Y:S01]  /*0a70*/  VIADD R16, R16, 0x20 ;  /* 0x0000002010107836 */ /* 0x000fe20000000000 */
[----:B-1----:R-:W-:Y:S01]  /*0a80*/  R2UR UR6, R8 ;  /* 0x00000000080672ca */ /* 0x002fe200000e0000 */
[----:B------:R-:W-:Y:S01]  /*0a90*/  IMAD.MOV.U32 R8, RZ, RZ, R18 ;  /* 0x000000ffff087224 */ /* 0x000fe200078e0012 */
[----:B------:R-:W-:Y:S01]  /*0aa0*/  IADD3 R18, P4, R18, 0x40, RZ ;  /* 0x0000004012127810 */ /* 0x000fe20007f9e0ff */
[----:B------:R-:W-:-:S04]  /*0ab0*/  WARPGROUP.ARRIVE ;  /* 0x00000000000079c5 */ /* 0x000fc80000000000 */
[----:B------:R-:W-:-:S06]  /*0ac0*/  IMAD.X R21, RZ, RZ, R21, P4 ;  /* 0x000000ffff157224 */ /* 0x000fcc00020e0615 */
[----:B------:R-:W-:Y:S02]  /*0ad0*/  USHF.L.U32 UR7, UR6, 0x6, URZ ;  /* 0x0000000606077899 */ /* 0x000fe4000800063f */
[----:B------:R-:W-:Y:S02]  /*0ae0*/  ULEA UR6, UR14, UR5, 0xd ;  /* 0x000000050e067291 */ /* 0x000fe4000f8e683f */
[----:B------:R-:W-:Y:S02]  /*0af0*/  ULOP3.LUT UR7, UR7, 0x1c0, URZ, 0xc0, !UPT ;  /* 0x000001c007077892 */ /* 0x000fe4000f8ec03f */
[----:B------:R-:W-:Y:S02]  /*0b00*/  USHF.R.U32.HI UR8, URZ, 0x4, UR6 ;  /* 0x000000043f087899 */ /* 0x000fe40008011606 */
[----:B------:R-:W-:Y:S02]  /*0b10*/  UIADD3 UR6, UR6, 0x4000, URZ ;  /* 0x0000400006067890 */ /* 0x000fe4000fffe03f */
[----:B------:R-:W-:-:S02]  /*0b20*/  ULOP3.LUT UR8, UR8, 0x3fff, URZ, 0xc0, !UPT ;  /* 0x00003fff08087892 */ /* 0x000fc4000f8ec03f */
[----:B------:R-:W-:Y:S02]  /*0b30*/  USHF.R.U32.HI UR6, URZ, 0x4, UR6 ;  /* 0x000000043f067899 */ /* 0x000fe40008011606 */
[----:B------:R-:W-:Y:S02]  /*0b40*/  UIADD3 UR12, UP0, UR7, UR8, URZ ;  /* 0x00000008070c7290 */ /* 0x000fe4000ff1e03f */
[----:B------:R-:W-:Y:S02]  /*0b50*/  ULOP3.LUT UR6, UR6, 0x3fff, URZ, 0xc0, !UPT ;  /* 0x00003fff06067892 */ /* 0x000fe4000f8ec03f */
[----:B------:R-:W-:Y:S02]  /*0b60*/  UIADD3.X UR13, URZ, URZ, URZ, UP0, !UPT ;  /* 0x0000003f3f0d7290 */ /* 0x000fe400087fe43f */
[----:B------:R-:W-:Y:S02]  /*0b70*/  ULOP3.LUT UR10, UR6, 0x2000000, URZ, 0xfc, !UPT ;  /* 0x02000000060a7892 */ /* 0x000fe4000f8efc3f */
[----:B------:R-:W-:-:S02]  /*0b80*/  ULOP3.LUT UR8, UR12, 0x2000000, URZ, 0xfc, !UPT ;  /* 0x020000000c087892 */ /* 0x000fc4000f8efc3f */
[----:B------:R-:W-:Y:S01]  /*0b90*/  ULOP3.LUT UR9, UR13, 0x80000020, URZ, 0xfc, !UPT ;  /* 0x800000200d097892 */ /* 0x000fe2000f8efc3f */
[----:B------:R-:W-:Y:S01]  /*0ba0*/  UMOV UR7, URZ ;  /* 0x0000003f00077c82 */ /* 0x000fe20008000000 */
[----:B------:R-:W-:-:S04]  /*0bb0*/  UISETP.GE.AND UP0, UPT, UR4, 0x2, UPT ;  /* 0x000000020400788c */ /* 0x000fc8000bf06270 */
[----:B------:R-:W-:-:S03]  /*0bc0*/  USEL UR4, UR4, URZ, !UP0 ;  /* 0x0000003f04047287 */ /* 0x000fc6000c000000 */
[----:B------:R-:W-:Y:S01]  /*0bd0*/  HGMMA.64x128x16.F32.BF16 R24, gdesc[UR8], R24 ;  /* 0x01e00000081879f0 */ /* 0x000fe20008701818 */
[----:B------:R-:W-:Y:S01]  /*0be0*/  UMOV UR8, 0x2000002 ;  /* 0x0200000200087882 */ /* 0x000fe20000000000 */
[----:B------:R-:W-:Y:S02]  /*0bf0*/  UMOV UR9, 0x80000020 ;  /* 0x8000002000097882 */ /* 0x000fe40000000000 */
[----:B------:R-:W-:Y:S02]  /*0c00*/  UIADD3.64 UR10, UR6, UR8, URZ ;  /* 0x00000008060a7297 */ /* 0x000fe4000fffe03f */
[----:B------:R-:W-:Y:S02]  /*0c10*/  UIADD3.64 UR8, UR12, UR8, URZ ;  /* 0x000000080c087297 */ /* 0x000fe4000fffe03f */
[----:B------:R-:W-:-:S06]  /*0c20*/  ULEA UR6, UR4, UR5, 0xd ;  /* 0x0000000504067291 */ /* 0x000fcc000f8e683f */
[----:B------:R-:W-:Y:S02]  /*0c30*/  LEA R11, R4, UR6, 0x1 ;  /* 0x00000006040b7c11 */ /* 0x000fe4000f8e08ff */
[----:B------:R-:W-:Y:S01]  /*0c40*/  LEA R13, R6, UR6, 0x1 ;  /* 0x00000006060d7c11 */ /* 0x000fe2000f8e08ff */
[----:B------:R-:W-:Y:S03]  /*0c50*/  HGMMA.64x128x16.F32.BF16 R24, gdesc[UR8], R24, gsb0 ;  /* 0x01e00000081879f0 */ /* 0x000fe60008001818 */
[----:B------:R-:W-:Y:S02]  /*0c60*/  WARPGROUP.DEPBAR.LE gsb0, 0x1 ;  /* 0x00008000000079c5 */ /* 0x000fe40000010100 */
[----:B------:R-:W-:Y:S06]  /*0c70*/  BAR.SYNC.DEFER_BLOCKING 0x0 ;  /* 0x0000000000007b1d */ /* 0x000fec0000010000 */
[----:B------:R-:W-:Y:S01]  /*0c80*/  @!PT LDS RZ, [RZ] ;  /* 0x00000000fffff984 */ /* 0x000fe20000000800 */
[----:B------:R-:W-:Y:S01]  /*0c90*/  @!PT LDS RZ, [RZ] ;  /* 0x00000000fffff984 */ /* 0x000fe20000000800 */
[----:B------:R-:W-:Y:S01]  /*0ca0*/  @!PT LDS RZ, [RZ] ;  /* 0x00000000fffff984 */ /* 0x000fe20000000800 */
[----:B------:R1:W-:Y:S02]  /*0cb0*/  LDGSTS.E.BYPASS.128 [R11], desc[UR16][R8.64], !P0 ;  /* 0x00000000080b7fae */ /* 0x0003e4000c101c50 */
[----:B-1----:R-:W-:Y:S01]  /*0cc0*/  IMAD.MOV.U32 R8, RZ, RZ, R22 ;  /* 0x000000ffff087224 */ /* 0x002fe200078e0016 */
[----:B------:R-:W-:Y:S01]  /*0cd0*/  IADD3 R22, P3, R22, 0x40, RZ ;  /* 0x0000004016167810 */ /* 0x000fe20007f7e0ff */
[----:B------:R-:W-:-:S04]  /*0ce0*/  IMAD.MOV.U32 R9, RZ, RZ, R89 ;  /* 0x000000ffff097224 */ /* 0x000fc800078e0059 */
[----:B------:R-:W-:Y:S01]  /*0cf0*/  IMAD.X R89, RZ, RZ, R89, P3 ;  /* 0x000000ffff597224 */ /* 0x000fe200018e0659 */
[----:B------:R1:W-:Y:S04]  /*0d00*/  LDGSTS.E.BYPASS.128 [R13], desc[UR16][R8.64], !P0 ;  /* 0x00000000080d7fae */ /* 0x0003e8000c101c50 */
[----:B------:R-:W0:Y:S01]  /*0d10*/  LDGDEPBAR ;  /* 0x00000000000079af */ /* 0x000e220000000000 */
[----:B-1----:R-:W-:Y:S01]  /*0d20*/  IMAD.MOV.U32 R8, RZ, RZ, R17 ;  /* 0x000000ffff087224 */ /* 0x002fe200078e0011 */
[----:B------:R-:W-:Y:S01]  /*0d30*/  IADD3 R17, P2, R17, 0x40, RZ ;  /* 0x0000004011117810 */ /* 0x000fe20007f5e0ff */
[----:B------:R-:W-:-:S04]  /*0d40*/  IMAD.MOV.U32 R9, RZ, RZ, R20 ;  /* 0x000000ffff097224 */ /* 0x000fc800078e0014 */
[----:B------:R-:W-:Y:S01]  /*0d50*/  IMAD.X R20, RZ, RZ, R20, P2 ;  /* 0x000000ffff147224 */ /* 0x000fe200010e0614 */
[----:B------:R1:W-:Y:S02]  /*0d60*/  LDGSTS.E.BYPASS.128 [R11+0x4000], desc[UR16][R8.64], !P0 ;  /* 0x04000000080b7fae */ /* 0x0003e4000c101c50 */
[----:B-1----:R-:W-:Y:S01]  /*0d70*/  IMAD.MOV.U32 R8, RZ, RZ, R23 ;  /* 0x000000ffff087224 */ /* 0x002fe200078e0017 */
[----:B------:R-:W-:Y:S01]  /*0d80*/  IADD3 R23, P1, R23, 0x40, RZ ;  /* 0x0000004017177810 */ /* 0x000fe20007f3e0ff */
[----:B------:R-:W-:-:S04]  /*0d90*/  IMAD.MOV.U32 R9, RZ, RZ, R88 ;  /* 0x000000ffff097224 */ /* 0x000fc800078e0058 */
[----:B------:R-:W-:Y:S01]  /*0da0*/  IMAD.X R88, RZ, RZ, R88, P1 ;  /* 0x000000ffff587224 */ /* 0x000fe200008e0658 */
[----:B------:R1:W-:Y:S04]  /*0db0*/  LDGSTS.E.BYPASS.128 [R13+0x4000], desc[UR16][R8.64], !P0 ;  /* 0x04000000080d7fae */ /* 0x0003e8000c101c50 */
[----:B------:R-:W0:Y:S01]  /*0dc0*/  LDGDEPBAR ;  /* 0x00000000000079af */ /* 0x000e220000000000 */
[----:B------:R-:W-:Y:S05]  /*0dd0*/  @!P0 BRA `(.L_x_0) ;  /* 0xfffffff800fc8947 */ /* 0x000fea000383ffff */
[----:B------:R-:W-:Y:S02]  /*0de0*/  WARPGROUP.DEPBAR.LE gsb0, 0x0 ;  /* 0x00008000000079c5 */ /* 0x000fe40000010000 */
[----:B------:R-:W-:-:S04]  /*0df0*/  DEPBAR.LE SB0, 0x0 ;  /* 0x000080000000791a */ /* 0x000fc80000000000 */
[----:B------:R-:W-:Y:S02]  /*0e00*/  SHF.R.U32.HI R4, RZ, 0x1, R0 ;  /* 0x00000001ff047819 */ /* 0x000fe40000011600 */
[----:B------:R-:W-:Y:S02]  /*0e10*/  LOP3.LUT R6, R0, 0xf, RZ, 0xc0, !PT ;  /* 0x0000000f00067812 */ /* 0x000fe400078ec0ff */
[----:B-1----:R-:W-:Y:S02]  /*0e20*/  LOP3.LUT R9, R4, 0x8, RZ, 0xc0, !PT ;  /* 0x0000000804097812 */ /* 0x002fe400078ec0ff */
[----:B------:R-:W-:Y:S02]  /*0e30*/  LOP3.LUT R7, R7, 0x7, RZ, 0xc0, !PT ;  /* 0x0000000707077812 */ /* 0x000fe400078ec0ff */
[----:B------:R-:W-:Y:S01]  /*0e40*/  F2FP.BF16.F32.PACK_AB R24, R25, R24 ;  /* 0x000000181918723e */ /* 0x000fe200000010ff */
[----:B------:R-:W-:Y:S01]  /*0e50*/  IMAD R6, R6, 0x88, R9 ;  /* 0x0000008806067824 */ /* 0x000fe200078e0209 */
[----:B------:R-:W-:Y:S01]  /*0e60*/  F2FP.BF16.F32.PACK_AB R25, R27, R26 ;  /* 0x0000001a1b19723e */ /* 0x000fe200000010ff */
[----:B------:R-:W-:Y:S01]  /*0e70*/  IMAD.SHL.U32 R11, R7, 0x2, RZ ;  /* 0x00000002070b7824 */ /* 0x000fe200078e00ff */
[----:B------:R-:W-:Y:S01]  /*0e80*/  F2FP.BF16.F32.PACK_AB R32, R33, R32 ;  /* 0x000000202120723e */ /* 0x000fe200000010ff */
[----:B------:R-:W-:Y:S01]  /*0e90*/  IMAD R6, R7, 0x880, R6 ;  /* 0x0000088007067824 */ /* 0x000fe200078e0206 */
[----:B------:R-:W-:-:S02]  /*0ea0*/  F2FP.BF16.F32.PACK_AB R26, R29, R28 ;  /* 0x0000001c1d1a723e */ /* 0x000fc400000010ff */
[----:B------:R-:W-:Y:S02]  /*0eb0*/  F2FP.BF16.F32.PACK_AB R27, R31, R30 ;  /* 0x0000001e1f1b723e */ /* 0x000fe400000010ff */
[----:B------:R-:W-:Y:S02]  /*0ec0*/  F2FP.BF16.F32.PACK_AB R33, R35, R34 ;  /* 0x000000222321723e */ /* 0x000fe400000010ff */
[----:B------:R-:W-:Y:S02]  /*0ed0*/  F2FP.BF16.F32.PACK_AB R40, R41, R40 ;  /* 0x000000282928723e */ /* 0x000fe400000010ff */
[----:B------:R-:W-:Y:S01]  /*0ee0*/  LEA R6, R6, UR5, 0x1 ;  /* 0x0000000506067c11 */ /* 0x000fe2000f8e08ff */
[----:B------:R-:W-:Y:S01]  /*0ef0*/  BAR.SYNC.DEFER_BLOCKING 0x0 ;  /* 0x0000000000007b1d */ /* 0x000fe20000010000 */
[----:B------:R-:W-:Y:S02]  /*0f00*/  F2FP.BF16.F32.PACK_AB R34, R37, R36 ;  /* 0x000000242522723e */ /* 0x000fe400000010ff */
[----:B------:R-:W-:-:S02]  /*0f10*/  F2FP.BF16.F32.PACK_AB R35, R39, R38 ;  /* 0x000000262723723e */ /* 0x000fc400000010ff */
[----:B------:R-:W-:Y:S02]  /*0f20*/  F2FP.BF16.F32.PACK_AB R41, R43, R42 ;  /* 0x0000002a2b29723e */ /* 0x000fe400000010ff */
[----:B------:R-:W-:Y:S02]  /*0f30*/  F2FP.BF16.F32.PACK_AB R48, R49, R48 ;  /* 0x000000303130723e */ /* 0x000fe400000010ff */
[----:B------:R-:W-:Y:S02]  /*0f40*/  F2FP.BF16.F32.PACK_AB R42, R45, R44 ;  /* 0x0000002c2d2a723e */ /* 0x000fe400000010ff */
[----:B------:R-:W-:Y:S02]  /*0f50*/  F2FP.BF16.F32.PACK_AB R43, R47, R46 ;  /* 0x0000002e2f2b723e */ /* 0x000fe400000010ff */
[----:B------:R-:W-:Y:S02]  /*0f60*/  F2FP.BF16.F32.PACK_AB R49, R51, R50 ;  /* 0x000000323331723e */ /* 0x000fe400000010ff */
[----:B------:R-:W-:-:S02]  /*0f70*/  F2FP.BF16.F32.PACK_AB R56, R57, R56 ;  /* 0x000000383938723e */ /* 0x000fc400000010ff */
[----:B------:R-:W-:Y:S02]  /*0f80*/  F2FP.BF16.F32.PACK_AB R50, R53, R52 ;  /* 0x000000343532723e */ /* 0x000fe400000010ff */
[----:B------:R-:W-:Y:S02]  /*0f90*/  F2FP.BF16.F32.PACK_AB R51, R55, R54 ;  /* 0x000000363733723e */ /* 0x000fe400000010ff */
[----:B------:R-:W-:Y:S02]  /*0fa0*/  F2FP.BF16.F32.PACK_AB R57, R59, R58 ;  /* 0x0000003a3b39723e */ /* 0x000fe400000010ff */
[----:B------:R-:W-:Y:S01]  /*0fb0*/  F2FP.BF16.F32.PACK_AB R64, R65, R64 ;  /* 0x000000404140723e */ /* 0x000fe200000010ff */
[----:B------:R1:W-:Y:S01]  /*0fc0*/  STSM.16.M88.4 [R6], R24 ;  /* 0x0000001806007844 */ /* 0x0003e20000000200 */
[----:B------:R-:W-:Y:S02]  /*0fd0*/  F2FP.BF16.F32.PACK_AB R58, R61, R60 ;  /* 0x0000003c3d3a723e */ /* 0x000fe400000010ff */
[----:B------:R-:W-:Y:S01]  /*0fe0*/  F2FP.BF16.F32.PACK_AB R59, R63, R62 ;  /* 0x0000003e3f3b723e */ /* 0x000fe200000010ff */
[----:B------:R2:W-:Y:S01]  /*0ff0*/  STSM.16.M88.4 [R6+0x20], R32 ;  /* 0x0000202006007844 */ /* 0x0005e20000000200 */
[----:B------:R-:W-:-:S02]  /*1000*/  F2FP.BF16.F32.PACK_AB R65, R67, R66 ;  /* 0x000000424341723e */ /* 0x000fc400000010ff */
[----:B------:R-:W-:Y:S01]  /*1010*/  F2FP.BF16.F32.PACK_AB R72, R73, R72 ;  /* 0x000000484948723e */ /* 0x000fe200000010ff */
[----:B------:R-:W-:Y:S01]  /*1020*/  STSM.16.M88.4 [R6+0x40], R40 ;  /* 0x0000402806007844 */ /* 0x000fe20000000200 */
[----:B------:R-:W-:Y:S02]  /*1030*/  F2FP.BF16.F32.PACK_AB R66, R69, R68 ;  /* 0x000000444542723e */ /* 0x000fe400000010ff */
[----:B------:R-:W-:Y:S01]  /*1040*/  F2FP.BF16.F32.PACK_AB R67, R71, R70 ;  /* 0x000000464743723e */ /* 0x000fe200000010ff */
[----:B------:R-:W-:Y:S01]  /*1050*/  STSM.16.M88.4 [R6+0x60], R48 ;  /* 0x0000603006007844 */ /* 0x000fe20000000200 */
[----:B------:R-:W-:Y:S02]  /*1060*/  F2FP.BF16.F32.PACK_AB R73, R75, R74 ;  /* 0x0000004a4b49723e */ /* 0x000fe400000010ff */
[----:B------:R-:W-:Y:S01]  /*1070*/  F2FP.BF16.F32.PACK_AB R80, R81, R80 ;  /* 0x000000505150723e */ /* 0x000fe200000010ff */
[----:B------:R-:W-:Y:S01]  /*1080*/  STSM.16.M88.4 [R6+0x80], R56 ;  /* 0x0000803806007844 */ /* 0x000fe20000000200 */
[----:B------:R-:W-:Y:S01]  /*1090*/  F2FP.BF16.F32.PACK_AB R74, R77, R76 ;  /* 0x0000004c4d4a723e */ /* 0x000fe200000010ff */
[----:B-1----:R-:W1:Y:S01]  /*10a0*/  LDC.64 R24, c[0x0][0x220] ;  /* 0x00008800ff187b82 */ /* 0x002e620000000a00 */
[----:B------:R-:W-:Y:S01]  /*10b0*/  F2FP.BF16.F32.PACK_AB R75, R79, R78 ;  /* 0x0000004e4f4b723e */ /* 0x000fe200000010ff */
[----:B------:R-:W-:Y:S01]  /*10c0*/  STSM.16.M88.4 [R6+0xa0], R64 ;  /* 0x0000a04006007844 */ /* 0x000fe20000000200 */
[----:B------:R-:W-:-:S02]  /*10d0*/  F2FP.BF16.F32.PACK_AB R81, R83, R82 ;  /* 0x000000525351723e */ /* 0x000fc400000010ff */
[----:B------:R-:W-:Y:S01]  /*10e0*/  F2FP.BF16.F32.PACK_AB R82, R85, R84 ;  /* 0x000000545552723e */ /* 0x000fe200000010ff */
[----:B------:R-:W-:Y:S01]  /*10f0*/  STSM.16.M88.4 [R6+0xc0], R72 ;  /* 0x0000c04806007844 */ /* 0x000fe20000000200 */
[----:B------:R-:W-:Y:S02]  /*1100*/  F2FP.BF16.F32.PACK_AB R83, R87, R86 ;  /* 0x000000565753723e */ /* 0x000fe400000010ff */
[--C-:B------:R-:W-:Y:S02]  /*1110*/  SHF.R.U32.HI R8, RZ, 0x4, R0.reuse ;  /* 0x00000004ff087819 */ /* 0x100fe40000011600 */
[----:B------:R-:W-:Y:S01]  /*1120*/  LOP3.LUT R2, R2, 0x78, R5, 0xf8, !PT ;  /* 0x0000007802027812 */ /* 0x000fe200078ef805 */
[----:B------:R-:W-:Y:S01]  /*1130*/  STSM.16.M88.4 [R6+0xe0], R80 ;  /* 0x0000e05006007844 */ /* 0x000fe20000000200 */
[----:B------:R-:W-:Y:S02]  /*1140*/  SGXT.U32 R4, R8, 0x1 ;  /* 0x000000010804781a */ /* 0x000fe40000000000 */
[----:B------:R-:W-:-:S02]  /*1150*/  SHF.R.U32.HI R0, RZ, 0x4, R0 ;  /* 0x00000004ff007819 */ /* 0x000fc40000011600 */
[----:B------:R-:W-:Y:S02]  /*1160*/  LOP3.LUT R11, R11, R4, RZ, 0xfc, !PT ;  /* 0x000000040b0b7212 */ /* 0x000fe400078efcff */
[----:B------:R-:W-:Y:S02]  /*1170*/  LOP3.LUT R4, R5, 0x78, RZ, 0xc0, !PT ;  /* 0x0000007805047812 */ /* 0x000fe400078ec0ff */
[----:B------:R-:W-:Y:S01]  /*1180*/  SGXT.U32 R0, R0, 0x4 ;  /* 0x000000040000781a */ /* 0x000fe20000000000 */
[----:B------:R-:W-:Y:S01]  /*1190*/  BAR.SYNC.DEFER_BLOCKING 0x0 ;  /* 0x0000000000007b1d */ /* 0x000fe20000010000 */
[----:B------:R-:W-:Y:S01]  /*11a0*/  ISETP.GE.AND P0, PT, R2, 0xc00, PT ;  /* 0x00000c000200780c */ /* 0x000fe20003f06270 */
[----:B------:R-:W-:Y:S01]  /*11b0*/  IMAD R4, R11, 0x88, R4 ;  /* 0x000000880b047824 */ /* 0x000fe200078e0204 */
[----:B------:R-:W-:-:S04]  /*11c0*/  LOP3.LUT R27, R0, R3, RZ, 0xfc, !PT ;  /* 0x00000003001b7212 */ /* 0x000fc800078efcff */
[----:B------:R-:W-:Y:S01]  /*11d0*/  LEA R36, R4, UR5, 0x1 ;  /* 0x0000000504247c11 */ /* 0x000fe2000f8e08ff */
[C---:B------:R-:W-:Y:S01]  /*11e0*/  IMAD R37, R27.reuse, 0xc00, R2 ;  /* 0x00000c001b257824 */ /* 0x040fe200078e0202 */
[C---:B------:R-:W-:Y:S02]  /*11f0*/  ISETP.LT.AND P1, PT, R27.reuse, 0x1000, !P0 ;  /* 0x000010001b00780c */ /* 0x040fe40004721270 */
[----:B------:R-:W-:Y:S01]  /*1200*/  LOP3.LUT R3, R27, 0x20, RZ, 0xfc, !PT ;  /* 0x000000201b037812 */ /* 0x000fe200078efcff */
[----:B------:R-:W-:Y:S01]  /*1210*/  VIADD R29, R37, 0xc000 ;  /* 0x0000c000251d7836 */ /* 0x000fe20000000000 */
[----:B------:R-:W-:Y:S01]  /*1220*/  LOP3.LUT R2, R27, 0x30, RZ, 0xfc, !PT ;  /* 0x000000301b027812 */ /* 0x000fe200078efcff */
[----:B------:R-:W-:Y:S01]  /*1230*/  VIADD R31, R37, 0x24000 ;  /* 0x00024000251f7836 */ /* 0x000fe20000000000 */
[----:B------:R-:W-:Y:S01]  /*1240*/  LOP3.LUT R26, R27, 0x10, RZ, 0xfc, !PT ;  /* 0x000000101b1a7812 */ /* 0x000fe200078efcff */
[----:B--2---:R-:W-:Y:S01]  /*1250*/  VIADD R33, R37, 0x30000 ;  /* 0x0003000025217836 */ /* 0x004fe20000000000 */
[----:B------:R-:W-:Y:S01]  /*1260*/  LOP3.LUT R0, R27, 0x40, RZ, 0xfc, !PT ;  /* 0x000000401b007812 */ /* 0x000fe200078efcff */
[----:B------:R-:W-:Y:S01]  /*1270*/  VIADD R35, R37, 0x3c000 ;  /* 0x0003c00025237836 */ /* 0x000fe20000000000 */
[----:B------:R-:W-:Y:S01]  /*1280*/  ISETP.LT.AND P5, PT, R3, 0x1000, !P0 ;  /* 0x000010000300780c */ /* 0x000fe200047a1270 */
[C---:B------:R-:W-:Y:S01]  /*1290*/  VIADD R39, R37.reuse, 0x48000 ;  /* 0x0004800025277836 */ /* 0x040fe20000000000 */
[----:B------:R-:W-:Y:S01]  /*12a0*/  ISETP.LT.AND P4, PT, R2, 0x1000, !P0 ;  /* 0x000010000200780c */ /* 0x000fe20004781270 */
[----:B-1----:R-:W-:Y:S01]  /*12b0*/  IMAD.WIDE R2, R37, 0x2, R24 ;  /* 0x0000000225027825 */ /* 0x002fe200078e0218 */
[----:B------:R-:W-:Y:S01]  /*12c0*/  ISETP.LT.AND P6, PT, R26, 0x1000, !P0 ;  /* 0x000010001a00780c */ /* 0x000fe200047c1270 */
[----:B------:R-:W1:Y:S01]  /*12d0*/  LDS.128 R44, [R36] ;  /* 0x00000000242c7984 */ /* 0x000e620000000c00 */
[----:B------:R-:W-:-:S02]  /*12e0*/  LOP3.LUT R30, R27, 0x50, RZ, 0xfc, !PT ;  /* 0x000000501b1e7812 */ /* 0x000fc400078efcff */
[----:B------:R-:W-:Y:S01]  /*12f0*/  ISETP.LT.AND P3, PT, R0, 0x1000, !P0 ;  /* 0x000010000000780c */ /* 0x000fe20004761270 */
[----:B------:R-:W2:Y:S01]  /*1300*/  LDS.128 R52, [R36+0x1100] ;  /* 0x0011000024347984 */ /* 0x000ea20000000c00 */
[C---:B------:R-:W-:Y:S02]  /*1310*/  LOP3.LUT R28, R27.reuse, 0x60, RZ, 0xfc, !PT ;  /* 0x000000601b1c7812 */ /* 0x040fe400078efcff */
[----:B------:R-:W-:Y:S01]  /*1320*/  LOP3.LUT R0, R27, 0x70, RZ, 0xfc, !PT ;  /* 0x000000701b007812 */ /* 0x000fe200078efcff */
[----:B------:R-:W3:Y:S01]  /*1330*/  LDS.128 R20, [R36+0x2200] ;  /* 0x0022000024147984 */ /* 0x000ee20000000c00 */
[----:B------:R-:W-:Y:S01]  /*1340*/  IMAD.WIDE R26, R29, 0x2, R24 ;  /* 0x000000021d1a7825 */ /* 0x000fe200078e0218 */
[----:B------:R-:W-:Y:S02]  /*1350*/  ISETP.LT.AND P2, PT, R30, 0x1000, !P0 ;  /* 0x000010001e00780c */ /* 0x000fe40004741270 */
[----:B------:R-:W4:Y:S01]  /*1360*/  LDS.128 R16, [R36+0x3300] ;  /* 0x0033000024107984 */ /* 0x000f220000000c00 */
[----:B------:R-:W-:-:S02]  /*1370*/  VIADD R29, R37, 0x18000 ;  /* 0x00018000251d7836 */ /* 0x000fc40000000000 */
[--C-:B------:R-:W-:Y:S01]  /*1380*/  IMAD.WIDE R30, R31, 0x2, R24.reuse ;  /* 0x000000021f1e7825 */ /* 0x100fe200078e0218 */
[----:B------:R-:W5:Y:S04]  /*1390*/  LDS.128 R12, [R36+0x4400] ;  /* 0x00440000240c7984 */ /* 0x000f680000000c00 */
[----:B------:R-:W5:Y:S04]  /*13a0*/  LDS.128 R8, [R36+0x5500] ;  /* 0x0055000024087984 */ /* 0x000f680000000c00 */
[----:B------:R-:W5:Y:S04]  /*13b0*/  LDS.128 R4, [R36+0x6600] ;  /* 0x0066000024047984 */ /* 0x000f680000000c00 */
[----:B-1----:R1:W-:Y:S01]  /*13c0*/  @P1 STG.E.128 desc[UR16][R2.64], R44 ;  /* 0x0000002c02001986 */ /* 0x0023e2000c101d10 */
[----:B------:R-:W-:Y:S01]  /*13d0*/  ISETP.LT.AND P1, PT, R28, 0x1000, !P0 ;  /* 0x000010001c00780c */ /* 0x000fe20004721270 */
[--C-:B------:R-:W-:Y:S01]  /*13e0*/  IMAD.WIDE R28, R29, 0x2, R24.reuse ;  /* 0x000000021d1c7825 */ /* 0x100fe200078e0218 */
[----:B------:R-:W-:Y:S01]  /*13f0*/  ISETP.LT.AND P0, PT, R0, 0x1000, !P0 ;  /* 0x000010000000780c */ /* 0x000fe20004701270 */
[----:B--2---:R2:W-:Y:S04]  /*1400*/  @P6 STG.E.128 desc[UR16][R26.64], R52 ;  /* 0x000000341a006986 */ /* 0x0045e8000c101d10 */
[----:B---3--:R2:W-:Y:S04]  /*1410*/  @P5 STG.E.128 desc[UR16][R28.64], R20 ;  /* 0x000000141c005986 */ /* 0x0085e8000c101d10 */
[----:B----4-:R2:W-:Y:S01]  /*1420*/  @P4 STG.E.128 desc[UR16][R30.64], R16 ;  /* 0x000000101e004986 */ /* 0x0105e2000c101d10 */
[----:B-1----:R-:W-:-:S04]  /*1430*/  IMAD.WIDE R2, R33, 0x2, R24 ;  /* 0x0000000221027825 */ /* 0x002fc800078e0218 */
[--C-:B------:R-:W-:Y:S01]  /*1440*/  IMAD.WIDE R32, R35, 0x2, R24.reuse ;  /* 0x0000000223207825 */ /* 0x100fe200078e0218 */
[----:B-----5:R2:W-:Y:S03]  /*1450*/  @P3 STG.E.128 desc[UR16][R2.64], R12 ;  /* 0x0000000c02003986 */ /* 0x0205e6000c101d10 */
[----:B------:R-:W-:Y:S01]  /*1460*/  IMAD.WIDE R34, R39, 0x2, R24 ;  /* 0x0000000227227825 */ /* 0x000fe200078e0218 */
[----:B------:R2:W-:Y:S04]  /*1470*/  @P2 STG.E.128 desc[UR16][R32.64], R8 ;  /* 0x0000000820002986 */ /* 0x0005e8000c101d10 */
[----:B------:R2:W-:Y:S01]  /*1480*/  @P1 STG.E.128 desc[UR16][R34.64], R4 ;  /* 0x0000000422001986 */ /* 0x0005e2000c101d10 */
[----:B------:R-:W-:Y:S05]  /*1490*/  @!P0 EXIT ;  /* 0x000000000000894d */ /* 0x000fea0003800000 */
[----:B--2---:R-:W1:Y:S01]  /*14a0*/  LDS.128 R4, [R36+0x7700] ;  /* 0x0077000024047984 */ /* 0x004e620000000c00 */
[----:B------:R-:W-:-:S04]  /*14b0*/  VIADD R37, R37, 0x54000 ;  /* 0x0005400025257836 */ /* 0x000fc80000000000 */
[----:B------:R-:W-:-:S05]  /*14c0*/  IMAD.WIDE R24, R37, 0x2, R24 ;  /* 0x0000000225187825 */ /* 0x000fca00078e0218 */
[----:B-1----:R-:W-:Y:S01]  /*14d0*/  STG.E.128 desc[UR16][R24.64], R4 ;  /* 0x0000000418007986 */ /* 0x002fe2000c101d10 */
[----:B------:R-:W-:Y:S05]  /*14e0*/  EXIT ;  /* 0x000000000000794d */ /* 0x000fea0003800000 */
.L_x_1:
[----:B------:R-:W-:-:S00]  /*14f0*/  BRA `(.L_x_1) ;  /* 0xfffffffc00fc7947 */ /* 0x000fc0000383ffff */
[----:B------:R-:W-:-:S00]  /*1500*/  NOP ;  /* 0x0000000000007918 */ /* 0x000fc00000000000 */
[----:B------:R-:W-:-:S00]  /*1510*/  NOP ;  /* 0x0000000000007918 */ /* 0x000fc00000000000 */
[----:B------:R-:W-:-:S00]  /*1520*/  NOP ;  /* 0x0000000000007918 */ /* 0x000fc00000000000 */
[----:B------:R-:W-:-:S00]  /*1530*/  NOP ;  /* 0x0000000000007918 */ /* 0x000fc00000000000 */
[----:B------:R-:W-:-:S00]  /*1540*/  NOP ;  /* 0x0000000000007918 */ /* 0x000fc00000000000 */
[----:B------:R-:W-:-:S00]  /*1550*/  NOP ;  /* 0x0000000000007918 */ /* 0x000fc00000000000 */
[----:B------:R-:W-:-:S00]  /*1560*/  NOP ;  /* 0x0000000000007918 */ /* 0x000fc00000000000 */
[----:B------:R-:W-:-:S00]  /*1570*/  NOP ;  /* 0x0000000000007918 */ /* 0x000fc00000000000 */
.L_x_2:


//--------------------- .nv.shared.triton_mm      --------------------------
	.section	.nv.shared.triton_mm,"aw",@nobits
	.sectionflags	@""
	.align	16
	.zero		1024


//--------------------- .nv.constant0.triton_mm   --------------------------
	.section	.nv.constant0.triton_mm,"a",@progbits
	.sectionflags	@""
	.align	4
.nv.constant0.triton_mm:
	.zero		556
